//
// Generated by NVIDIA NVVM Compiler
//
// Compiler Build ID: CL-36424714
// Cuda compilation tools, release 13.0, V13.0.88
// Based on NVVM 20.0.0
//

.version 9.0
.target sm_100
.address_size 64

	// .globl	_Z12hist_privatePcPii
// _ZZ12hist_privatePcPiiE6hist_s has been demoted

.visible .entry _Z12hist_privatePcPii(
	.param .u64 .ptr .align 1 _Z12hist_privatePcPii_param_0,
	.param .u64 .ptr .align 1 _Z12hist_privatePcPii_param_1,
	.param .u32 _Z12hist_privatePcPii_param_2
)
{
	.reg .pred 	%p<30>;
	.reg .b16 	%rs<46>;
	.reg .b32 	%r<129>;
	.reg .b64 	%rd<20>;
	// demoted variable
	.shared .align 4 .b8 _ZZ12hist_privatePcPiiE6hist_s[28];
	ld.param.u64 	%rd11, [_Z12hist_privatePcPii_param_0];
	ld.param.u64 	%rd10, [_Z12hist_privatePcPii_param_1];
	ld.param.u32 	%r32, [_Z12hist_privatePcPii_param_2];
	cvta.to.global.u64 	%rd1, %rd11;
	mov.u32 	%r128, %tid.x;
	setp.gt.u32 	%p1, %r128, 6;
	@%p1 bra 	$L__BB0_3;
	mov.u32 	%r2, %ntid.x;
	shl.b32 	%r33, %r128, 2;
	mov.u32 	%r34, _ZZ12hist_privatePcPiiE6hist_s;
	add.s32 	%r120, %r34, %r33;
	shl.b32 	%r4, %r2, 2;
	mov.u32 	%r121, %r128;
$L__BB0_2:
	mov.b32 	%r35, 0;
	st.shared.u32 	[%r120], %r35;
	add.s32 	%r121, %r121, %r2;
	add.s32 	%r120, %r120, %r4;
	setp.lt.u32 	%p2, %r121, 7;
	@%p2 bra 	$L__BB0_2;
$L__BB0_3:
	bar.sync 	0;
	mov.u32 	%r36, %ctaid.x;
	mov.u32 	%r9, %ntid.x;
	mad.lo.s32 	%r37, %r36, %r9, %r128;
	mul.lo.s32 	%r124, %r37, 3;
	add.s32 	%r38, %r124, 3;
	min.s32 	%r11, %r32, %r38;
	setp.ge.s32 	%p3, %r124, %r11;
	@%p3 bra 	$L__BB0_44;
	sub.s32 	%r12, %r11, %r124;
	and.b32  	%r13, %r12, 7;
	sub.s32 	%r39, %r124, %r11;
	setp.gt.u32 	%p4, %r39, -8;
	@%p4 bra 	$L__BB0_23;
	and.b32  	%r40, %r12, -8;
	neg.s32 	%r122, %r40;
	add.s64 	%rd2, %rd1, 3;
$L__BB0_6:
	.pragma "nounroll";
	cvt.s64.s32 	%rd12, %r124;
	add.s64 	%rd3, %rd2, %rd12;
	ld.global.u8 	%rs16, [%rd3+-3];
	add.s16 	%rs1, %rs16, -97;
	and.b16  	%rs17, %rs1, 255;
	setp.gt.u16 	%p5, %rs17, 25;
	@%p5 bra 	$L__BB0_8;
	cvt.u32.u16 	%r41, %rs1;
	and.b32  	%r42, %r41, 252;
	mov.u32 	%r43, _ZZ12hist_privatePcPiiE6hist_s;
	add.s32 	%r44, %r43, %r42;
	atom.shared.add.u32 	%r45, [%r44], 1;
$L__BB0_8:
	ld.global.u8 	%rs18, [%rd3+-2];
	add.s16 	%rs2, %rs18, -97;
	and.b16  	%rs19, %rs2, 255;
	setp.gt.u16 	%p6, %rs19, 25;
	@%p6 bra 	$L__BB0_10;
	cvt.u32.u16 	%r46, %rs2;
	and.b32  	%r47, %r46, 252;
	mov.u32 	%r48, _ZZ12hist_privatePcPiiE6hist_s;
	add.s32 	%r49, %r48, %r47;
	atom.shared.add.u32 	%r50, [%r49], 1;
$L__BB0_10:
	ld.global.u8 	%rs20, [%rd3+-1];
	add.s16 	%rs3, %rs20, -97;
	and.b16  	%rs21, %rs3, 255;
	setp.gt.u16 	%p7, %rs21, 25;
	@%p7 bra 	$L__BB0_12;
	cvt.u32.u16 	%r51, %rs3;
	and.b32  	%r52, %r51, 252;
	mov.u32 	%r53, _ZZ12hist_privatePcPiiE6hist_s;
	add.s32 	%r54, %r53, %r52;
	atom.shared.add.u32 	%r55, [%r54], 1;
$L__BB0_12:
	ld.global.u8 	%rs22, [%rd3];
	add.s16 	%rs4, %rs22, -97;
	and.b16  	%rs23, %rs4, 255;
	setp.gt.u16 	%p8, %rs23, 25;
	@%p8 bra 	$L__BB0_14;
	cvt.u32.u16 	%r56, %rs4;
	and.b32  	%r57, %r56, 252;
	mov.u32 	%r58, _ZZ12hist_privatePcPiiE6hist_s;
	add.s32 	%r59, %r58, %r57;
	atom.shared.add.u32 	%r60, [%r59], 1;
$L__BB0_14:
	ld.global.u8 	%rs24, [%rd3+1];
	add.s16 	%rs5, %rs24, -97;
	and.b16  	%rs25, %rs5, 255;
	setp.gt.u16 	%p9, %rs25, 25;
	@%p9 bra 	$L__BB0_16;
	cvt.u32.u16 	%r61, %rs5;
	and.b32  	%r62, %r61, 252;
	mov.u32 	%r63, _ZZ12hist_privatePcPiiE6hist_s;
	add.s32 	%r64, %r63, %r62;
	atom.shared.add.u32 	%r65, [%r64], 1;
$L__BB0_16:
	ld.global.u8 	%rs26, [%rd3+2];
	add.s16 	%rs6, %rs26, -97;
	and.b16  	%rs27, %rs6, 255;
	setp.gt.u16 	%p10, %rs27, 25;
	@%p10 bra 	$L__BB0_18;
	cvt.u32.u16 	%r66, %rs6;
	and.b32  	%r67, %r66, 252;
	mov.u32 	%r68, _ZZ12hist_privatePcPiiE6hist_s;
	add.s32 	%r69, %r68, %r67;
	atom.shared.add.u32 	%r70, [%r69], 1;
$L__BB0_18:
	ld.global.u8 	%rs28, [%rd3+3];
	add.s16 	%rs7, %rs28, -97;
	and.b16  	%rs29, %rs7, 255;
	setp.gt.u16 	%p11, %rs29, 25;
	@%p11 bra 	$L__BB0_20;
	cvt.u32.u16 	%r71, %rs7;
	and.b32  	%r72, %r71, 252;
	mov.u32 	%r73, _ZZ12hist_privatePcPiiE6hist_s;
	add.s32 	%r74, %r73, %r72;
	atom.shared.add.u32 	%r75, [%r74], 1;
$L__BB0_20:
	ld.global.u8 	%rs30, [%rd3+4];
	add.s16 	%rs8, %rs30, -97;
	and.b16  	%rs31, %rs8, 255;
	setp.gt.u16 	%p12, %rs31, 25;
	@%p12 bra 	$L__BB0_22;
	cvt.u32.u16 	%r76, %rs8;
	and.b32  	%r77, %r76, 252;
	mov.u32 	%r78, _ZZ12hist_privatePcPiiE6hist_s;
	add.s32 	%r79, %r78, %r77;
	atom.shared.add.u32 	%r80, [%r79], 1;
$L__BB0_22:
	add.s32 	%r124, %r124, 8;
	add.s32 	%r122, %r122, 8;
	setp.ne.s32 	%p13, %r122, 0;
	@%p13 bra 	$L__BB0_6;
$L__BB0_23:
	setp.eq.s32 	%p14, %r13, 0;
	@%p14 bra 	$L__BB0_44;
	and.b32  	%r20, %r12, 3;
	setp.lt.u32 	%p15, %r13, 4;
	@%p15 bra 	$L__BB0_34;
	cvt.s64.s32 	%rd13, %r124;
	add.s64 	%rd4, %rd1, %rd13;
	ld.global.u8 	%rs32, [%rd4];
	add.s16 	%rs9, %rs32, -97;
	and.b16  	%rs33, %rs9, 255;
	setp.gt.u16 	%p16, %rs33, 25;
	@%p16 bra 	$L__BB0_27;
	cvt.u32.u16 	%r81, %rs9;
	and.b32  	%r82, %r81, 252;
	mov.u32 	%r83, _ZZ12hist_privatePcPiiE6hist_s;
	add.s32 	%r84, %r83, %r82;
	atom.shared.add.u32 	%r85, [%r84], 1;
$L__BB0_27:
	ld.global.u8 	%rs34, [%rd4+1];
	add.s16 	%rs10, %rs34, -97;
	and.b16  	%rs35, %rs10, 255;
	setp.gt.u16 	%p17, %rs35, 25;
	@%p17 bra 	$L__BB0_29;
	cvt.u32.u16 	%r86, %rs10;
	and.b32  	%r87, %r86, 252;
	mov.u32 	%r88, _ZZ12hist_privatePcPiiE6hist_s;
	add.s32 	%r89, %r88, %r87;
	atom.shared.add.u32 	%r90, [%r89], 1;
$L__BB0_29:
	ld.global.u8 	%rs36, [%rd4+2];
	add.s16 	%rs11, %rs36, -97;
	and.b16  	%rs37, %rs11, 255;
	setp.gt.u16 	%p18, %rs37, 25;
	@%p18 bra 	$L__BB0_31;
	cvt.u32.u16 	%r91, %rs11;
	and.b32  	%r92, %r91, 252;
	mov.u32 	%r93, _ZZ12hist_privatePcPiiE6hist_s;
	add.s32 	%r94, %r93, %r92;
	atom.shared.add.u32 	%r95, [%r94], 1;
$L__BB0_31:
	ld.global.u8 	%rs38, [%rd4+3];
	add.s16 	%rs12, %rs38, -97;
	and.b16  	%rs39, %rs12, 255;
	setp.gt.u16 	%p19, %rs39, 25;
	@%p19 bra 	$L__BB0_33;
	cvt.u32.u16 	%r96, %rs12;
	and.b32  	%r97, %r96, 252;
	mov.u32 	%r98, _ZZ12hist_privatePcPiiE6hist_s;
	add.s32 	%r99, %r98, %r97;
	atom.shared.add.u32 	%r100, [%r99], 1;
$L__BB0_33:
	add.s32 	%r124, %r124, 4;
$L__BB0_34:
	setp.eq.s32 	%p20, %r20, 0;
	@%p20 bra 	$L__BB0_44;
	setp.eq.s32 	%p21, %r20, 1;
	@%p21 bra 	$L__BB0_41;
	cvt.s64.s32 	%rd14, %r124;
	add.s64 	%rd5, %rd1, %rd14;
	ld.global.u8 	%rs40, [%rd5];
	add.s16 	%rs13, %rs40, -97;
	and.b16  	%rs41, %rs13, 255;
	setp.gt.u16 	%p22, %rs41, 25;
	@%p22 bra 	$L__BB0_38;
	cvt.u32.u16 	%r101, %rs13;
	and.b32  	%r102, %r101, 252;
	mov.u32 	%r103, _ZZ12hist_privatePcPiiE6hist_s;
	add.s32 	%r104, %r103, %r102;
	atom.shared.add.u32 	%r105, [%r104], 1;
$L__BB0_38:
	ld.global.u8 	%rs42, [%rd5+1];
	add.s16 	%rs14, %rs42, -97;
	and.b16  	%rs43, %rs14, 255;
	setp.gt.u16 	%p23, %rs43, 25;
	@%p23 bra 	$L__BB0_40;
	cvt.u32.u16 	%r106, %rs14;
	and.b32  	%r107, %r106, 252;
	mov.u32 	%r108, _ZZ12hist_privatePcPiiE6hist_s;
	add.s32 	%r109, %r108, %r107;
	atom.shared.add.u32 	%r110, [%r109], 1;
$L__BB0_40:
	add.s32 	%r124, %r124, 2;
$L__BB0_41:
	and.b32  	%r111, %r12, 1;
	setp.eq.b32 	%p24, %r111, 1;
	not.pred 	%p25, %p24;
	@%p25 bra 	$L__BB0_44;
	cvt.s64.s32 	%rd15, %r124;
	add.s64 	%rd16, %rd1, %rd15;
	ld.global.u8 	%rs44, [%rd16];
	add.s16 	%rs15, %rs44, -97;
	and.b16  	%rs45, %rs15, 255;
	setp.gt.u16 	%p26, %rs45, 25;
	@%p26 bra 	$L__BB0_44;
	cvt.u32.u16 	%r112, %rs15;
	and.b32  	%r113, %r112, 252;
	mov.u32 	%r114, _ZZ12hist_privatePcPiiE6hist_s;
	add.s32 	%r115, %r114, %r113;
	atom.shared.add.u32 	%r116, [%r115], 1;
$L__BB0_44:
	setp.gt.u32 	%p27, %r128, 6;
	bar.sync 	0;
	@%p27 bra 	$L__BB0_49;
	mul.wide.u32 	%rd17, %r128, 4;
	cvta.to.global.u64 	%rd18, %rd10;
	add.s64 	%rd19, %rd18, %rd17;
	mul.wide.u32 	%rd7, %r9, 4;
	shl.b32 	%r117, %r128, 2;
	mov.u32 	%r118, _ZZ12hist_privatePcPiiE6hist_s;
	add.s32 	%r127, %r118, %r117;
	shl.b32 	%r26, %r9, 2;
$L__BB0_46:
	ld.shared.u32 	%r29, [%r127];
	setp.lt.s32 	%p28, %r29, 1;
	@%p28 bra 	$L__BB0_48;
	atom.global.add.u32 	%r119, [%rd19], %r29;
$L__BB0_48:
	add.s32 	%r128, %r128, %r9;
	add.s64 	%rd19, %rd19, %rd7;
	add.s32 	%r127, %r127, %r26;
	setp.lt.u32 	%p29, %r128, 7;
	@%p29 bra 	$L__BB0_46;
$L__BB0_49:
	ret;

}


// ===== COMPILED SASS (sm_100) =====

	.target	sm_100

	.elftype	@"ET_EXEC"


//--------------------- .note.nv.tkinfo           --------------------------
	.section	.note.nv.tkinfo,"",@"SHT_NOTE"
	.sectionflags	@"SHF_NOTE_NV_TKINFO"
	.tkinfo
        /*0018*/ 	.word	0x00000002
        /*0030*/ 	.string	""
        /*0030*/ 	.string	"ptxas"
        /*0030*/ 	.string	"Cuda compilation tools, release 13.0, V13.0.88"
        /*0030*/ 	.string	"Build cuda_13.0.r13.0/compiler.36424714_0"
        /*0030*/ 	.string	"-arch sm_100 -m 64 "



//--------------------- .note.nv.cuinfo           --------------------------
	.section	.note.nv.cuinfo,"",@"SHT_NOTE"
	.sectionflags	@"SHF_NOTE_NV_CUINFO"
        /*0018*/ 	.short	0x0002
        /*001a*/ 	.short	0x0064
        /*001c*/ 	.short	0x0082
	.zero		2


//--------------------- .nv.info                  --------------------------
	.section	.nv.info,"",@"SHT_CUDA_INFO"
	.align	4


	//----- nvinfo : EIATTR_REGCOUNT
	.align		4
        /*0000*/ 	.byte	0x04, 0x2f
        /*0002*/ 	.short	(.L_1 - .L_0)
	.align		4
.L_0:
        /*0004*/ 	.word	index@(_Z12hist_privatePcPii)
        /*0008*/ 	.word	0x00000016


	//----- nvinfo : EIATTR_FRAME_SIZE
	.align		4
.L_1:
        /*000c*/ 	.byte	0x04, 0x11
        /*000e*/ 	.short	(.L_3 - .L_2)
	.align		4
.L_2:
        /*0010*/ 	.word	index@(_Z12hist_privatePcPii)
        /*0014*/ 	.word	0x00000000


	//----- nvinfo : EIATTR_MIN_STACK_SIZE
	.align		4
.L_3:
        /*0018*/ 	.byte	0x04, 0x12
        /*001a*/ 	.short	(.L_5 - .L_4)
	.align		4
.L_4:
        /*001c*/ 	.word	index@(_Z12hist_privatePcPii)
        /*0020*/ 	.word	0x00000000
.L_5:


//--------------------- .nv.compat                --------------------------
	.section	.nv.compat,"",@"SHT_CUDA_COMPAT_INFO"
	.align	4
        /*0000*/ 	.byte	0x02, 0x09, 0x00, 0x00, 0x02, 0x02, 0x01, 0x00, 0x02, 0x05, 0x05, 0x00, 0x03, 0x07, 0x01, 0x01
        /*0010*/ 	.byte	0x02, 0x03, 0x00, 0x00, 0x02, 0x06, 0x01, 0x00, 0x04, 0x0b, 0x08, 0x00, 0x09, 0x00, 0x00, 0x00
        /*0020*/ 	.byte	0x00, 0x00, 0x00, 0x00


//--------------------- .nv.info._Z12hist_privatePcPii --------------------------
	.section	.nv.info._Z12hist_privatePcPii,"",@"SHT_CUDA_INFO"
	.sectionflags	@""
	.align	4


	//----- nvinfo : EIATTR_CUDA_API_VERSION
	.align		4
        /*0000*/ 	.byte	0x04, 0x37
        /*0002*/ 	.short	(.L_7 - .L_6)
.L_6:
        /*0004*/ 	.word	0x00000082


	//----- nvinfo : EIATTR_KPARAM_INFO
	.align		4
.L_7:
        /*0008*/ 	.byte	0x04, 0x17
        /*000a*/ 	.short	(.L_9 - .L_8)
.L_8:
        /*000c*/ 	.word	0x00000000
        /*0010*/ 	.short	0x0002
        /*0012*/ 	.short	0x0010
        /*0014*/ 	.byte	0x00, 0xf0, 0x11, 0x00


	//----- nvinfo : EIATTR_KPARAM_INFO
	.align		4
.L_9:
        /*0018*/ 	.byte	0x04, 0x17
        /*001a*/ 	.short	(.L_11 - .L_10)
.L_10:
        /*001c*/ 	.word	0x00000000
        /*0020*/ 	.short	0x0001
        /*0022*/ 	.short	0x0008
        /*0024*/ 	.byte	0x00, 0xf5, 0x21, 0x00


	//----- nvinfo : EIATTR_KPARAM_INFO
	.align		4
.L_11:
        /*0028*/ 	.byte	0x04, 0x17
        /*002a*/ 	.short	(.L_13 - .L_12)
.L_12:
        /*002c*/ 	.word	0x00000000
        /*0030*/ 	.short	0x0000
        /*0032*/ 	.short	0x0000
        /*0034*/ 	.byte	0x00, 0xf5, 0x21, 0x00


	//----- nvinfo : EIATTR_SPARSE_MMA_MASK
	.align		4
.L_13:
        /*0038*/ 	.byte	0x03, 0x50
        /*003a*/ 	.short	0x0000


	//----- nvinfo : EIATTR_MAXREG_COUNT
	.align		4
        /*003c*/ 	.byte	0x03, 0x1b
        /*003e*/ 	.short	0x00ff


	//----- nvinfo : EIATTR_NUM_BARRIERS
	.align		4
        /*0040*/ 	.byte	0x02, 0x4c
        /*0042*/ 	.byte	0x01
	.zero		1


	//----- nvinfo : EIATTR_MERCURY_ISA_VERSION
	.align		4
        /*0044*/ 	.byte	0x03, 0x5f
        /*0046*/ 	.short	0x0101


	//----- nvinfo : EIATTR_VRC_CTA_INIT_COUNT
	.align		4
        /*0048*/ 	.byte	0x02, 0x4a
	.zero		1
	.zero		1


	//----- nvinfo : EIATTR_EXIT_INSTR_OFFSETS
	.align		4
        /*004c*/ 	.byte	0x04, 0x1c
        /*004e*/ 	.short	(.L_15 - .L_14)


	//   ....[0]....
.L_14:
        /*0050*/ 	.word	0x00000ff0


	//   ....[1]....
        /*0054*/ 	.word	0x00001110


	//----- nvinfo : EIATTR_CRS_STACK_SIZE
	.align		4
.L_15:
        /*0058*/ 	.byte	0x04, 0x1e
        /*005a*/ 	.short	(.L_17 - .L_16)
.L_16:
        /*005c*/ 	.word	0x00000000


	//----- nvinfo : EIATTR_CBANK_PARAM_SIZE
	.align		4
.L_17:
        /*0060*/ 	.byte	0x03, 0x19
        /*0062*/ 	.short	0x0014


	//----- nvinfo : EIATTR_PARAM_CBANK
	.align		4
        /*0064*/ 	.byte	0x04, 0x0a
        /*0066*/ 	.short	(.L_19 - .L_18)
	.align		4
.L_18:
        /*0068*/ 	.word	index@(.nv.constant0._Z12hist_privatePcPii)
        /*006c*/ 	.short	0x0380
        /*006e*/ 	.short	0x0014


	//----- nvinfo : EIATTR_SW_WAR
	.align		4
.L_19:
        /*0070*/ 	.byte	0x04, 0x36
        /*0072*/ 	.short	(.L_21 - .L_20)
.L_20:
        /*0074*/ 	.word	0x00000008
.L_21:


//--------------------- .nv.callgraph             --------------------------
	.section	.nv.callgraph,"",@"SHT_CUDA_CALLGRAPH"
	.align	4
	.sectionentsize	8
	.align		4
        /*0000*/ 	.word	0x00000000
	.align		4
        /*0004*/ 	.word	0xffffffff
	.align		4
        /*0008*/ 	.word	0x00000000
	.align		4
        /*000c*/ 	.word	0xfffffffe
	.align		4
        /*0010*/ 	.word	0x00000000
	.align		4
        /*0014*/ 	.word	0xfffffffd
	.align		4
        /*0018*/ 	.word	0x00000000
	.align		4
        /*001c*/ 	.word	0xfffffffc


//--------------------- .text._Z12hist_privatePcPii --------------------------
	.section	.text._Z12hist_privatePcPii,"ax",@progbits
	.align	128
        .global         _Z12hist_privatePcPii
        .type           _Z12hist_privatePcPii,@function
        .size           _Z12hist_privatePcPii,(.L_x_44 - _Z12hist_privatePcPii)
        .other          _Z12hist_privatePcPii,@"STO_CUDA_ENTRY STV_DEFAULT"
_Z12hist_privatePcPii:
.text._Z12hist_privatePcPii:
[----:B------:R-:W-:Y:S01]  /*0000*/  LDC R1, c[0x0][0x37c] ;  /* 0x0000df00ff017b82 */ /* 0x000fe20000000800 */
[----:B------:R-:W0:Y:S01]  /*0010*/  S2R R0, SR_TID.X ;  /* 0x0000000000007919 */ /* 0x000e220000002100 */
[----:B------:R-:W-:Y:S01]  /*0020*/  BSSY.RECONVERGENT B0, `(.L_x_0) ;  /* 0x000000e000007945 */ /* 0x000fe20003800200 */
[----:B0-----:R-:W-:-:S13]  /*0030*/  ISETP.GT.U32.AND P0, PT, R0, 0x6, PT ;  /* 0x000000060000780c */ /* 0x001fda0003f04070 */
[----:B------:R-:W-:Y:S05]  /*0040*/  @P0 BRA `(.L_x_1) ;  /* 0x00000000002c0947 */ /* 0x000fea0003800000 */
[----:B------:R-:W0:Y:S01]  /*0050*/  S2UR UR5, SR_CgaCtaId ;  /* 0x00000000000579c3 */ /* 0x000e220000008800 */
[----:B------:R-:W-:Y:S01]  /*0060*/  UMOV UR4, 0x400 ;  /* 0x0000040000047882 */ /* 0x000fe20000000000 */
[----:B------:R-:W-:-:S06]  /*0070*/  IMAD.MOV.U32 R3, RZ, RZ, R0 ;  /* 0x000000ffff037224 */ /* 0x000fcc00078e0000 */
[----:B------:R-:W1:Y:S01]  /*0080*/  LDC R4, c[0x0][0x360] ;  /* 0x0000d800ff047b82 */ /* 0x000e620000000800 */
[----:B0-----:R-:W-:-:S06]  /*0090*/  ULEA UR4, UR5, UR4, 0x18 ;  /* 0x0000000405047291 */ /* 0x001fcc000f8ec0ff */
[----:B------:R-:W-:-:S07]  /*00a0*/  LEA R2, R0, UR4, 0x2 ;  /* 0x0000000400027c11 */ /* 0x000fce000f8e10ff */
.L_x_2:
[C---:B-1----:R-:W-:Y:S01]  /*00b0*/  IMAD.IADD R3, R4.reuse, 0x1, R3 ;  /* 0x0000000104037824 */ /* 0x042fe200078e0203 */
[----:B------:R0:W-:Y:S04]  /*00c0*/  STS [R2], RZ ;  /* 0x000000ff02007388 */ /* 0x0001e80000000800 */
[----:B------:R-:W-:Y:S01]  /*00d0*/  ISETP.GE.U32.AND P0, PT, R3, 0x7, PT ;  /* 0x000000070300780c */ /* 0x000fe20003f06070 */
[----:B0-----:R-:W-:-:S12]  /*00e0*/  IMAD R2, R4, 0x4, R2 ;  /* 0x0000000404027824 */ /* 0x001fd800078e0202 */
[----:B------:R-:W-:Y:S05]  /*00f0*/  @!P0 BRA `(.L_x_2) ;  /* 0xfffffffc00ec8947 */ /* 0x000fea000383ffff */
.L_x_1:
[----:B------:R-:W-:Y:S05]  /*0100*/  BSYNC.RECONVERGENT B0 ;  /* 0x0000000000007941 */ /* 0x000fea0003800200 */
.L_x_0:
[----:B------:R-:W0:Y:S08]  /*0110*/  S2UR UR4, SR_CTAID.X ;  /* 0x00000000000479c3 */ /* 0x000e300000002500 */
[----:B------:R-:W-:Y:S06]  /*0120*/  BAR.SYNC.DEFER_BLOCKING 0x0 ;  /* 0x0000000000007b1d */ /* 0x000fec0000010000 */
[----:B------:R-:W1:Y:S02]  /*0130*/  LDCU.64 UR6, c[0x0][0x358] ;  /* 0x00006b00ff0677ac */ /* 0x000e640008000a00 */
[----:B------:R-:W0:Y:S01]  /*0140*/  LDC R5, c[0x0][0x360] ;  /* 0x0000d800ff057b82 */ /* 0x000e220000000800 */
[----:B------:R-:W-:Y:S07]  /*0150*/  BSSY.RECONVERGENT B0, `(.L_x_3) ;  /* 0x00000e7000007945 */ /* 0x000fee0003800200 */
[----:B------:R-:W2:Y:S01]  /*0160*/  LDC R4, c[0x0][0x390] ;  /* 0x0000e400ff047b82 */ /* 0x000ea20000000800 */
[----:B0-----:R-:W-:-:S04]  /*0170*/  IMAD R2, R5, UR4, R0 ;  /* 0x0000000405027c24 */ /* 0x001fc8000f8e0200 */
[----:B------:R-:W-:-:S05]  /*0180*/  IMAD R7, R2, 0x3, RZ ;  /* 0x0000000302077824 */ /* 0x000fca00078e02ff */
[----:B--2---:R-:W-:-:S04]  /*0190*/  VIADDMNMX R4, R7, 0x3, R4, PT ;  /* 0x0000000307047846 */ /* 0x004fc80003800104 */
[----:B------:R-:W-:-:S13]  /*01a0*/  ISETP.GE.AND P0, PT, R7, R4, PT ;  /* 0x000000040700720c */ /* 0x000fda0003f06270 */
[----:B-1----:R-:W-:Y:S05]  /*01b0*/  @P0 BRA `(.L_x_4) ;  /* 0x0000000c00800947 */ /* 0x002fea0003800000 */
[----:B------:R-:W-:Y:S01]  /*01c0*/  IMAD.IADD R2, R7, 0x1, -R4 ;  /* 0x0000000107027824 */ /* 0x000fe200078e0a04 */
[----:B------:R-:W-:Y:S01]  /*01d0*/  BSSY.RECONVERGENT B1, `(.L_x_5) ;  /* 0x0000071000017945 */ /* 0x000fe20003800200 */
[----:B------:R-:W-:-:S03]  /*01e0*/  IMAD.IADD R4, R4, 0x1, -R7 ;  /* 0x0000000104047824 */ /* 0x000fc600078e0a07 */
[----:B------:R-:W-:Y:S02]  /*01f0*/  ISETP.GT.U32.AND P0, PT, R2, -0x8, PT ;  /* 0xfffffff80200780c */ /* 0x000fe40003f04070 */
[----:B------:R-:W-:-:S11]  /*0200*/  LOP3.LUT R18, R4, 0x7, RZ, 0xc0, !PT ;  /* 0x0000000704127812 */ /* 0x000fd600078ec0ff */
[----:B------:R-:W-:Y:S05]  /*0210*/  @P0 BRA `(.L_x_6) ;  /* 0x0000000400b00947 */ /* 0x000fea0003800000 */
[----:B------:R-:W0:Y:S01]  /*0220*/  LDC.64 R2, c[0x0][0x380] ;  /* 0x0000e000ff027b82 */ /* 0x000e220000000a00 */
[----:B------:R-:W-:-:S05]  /*0230*/  LOP3.LUT R6, R4, 0xfffffff8, RZ, 0xc0, !PT ;  /* 0xfffffff804067812 */ /* 0x000fca00078ec0ff */
[----:B------:R-:W-:-:S07]  /*0240*/  IMAD.MOV R6, RZ, RZ, -R6 ;  /* 0x000000ffff067224 */ /* 0x000fce00078e0a06 */
.L_x_23:
[----:B------:R-:W-:Y:S02]  /*0250*/  SHF.R.S32.HI R10, RZ, 0x1f, R7 ;  /* 0x0000001fff0a7819 */ /* 0x000fe40000011407 */
[----:B0--34-:R-:W-:-:S04]  /*0260*/  IADD3 R8, P0, P1, R7, 0x3, R2 ;  /* 0x0000000307087810 */ /* 0x019fc8000791e002 */
[----:B------:R-:W-:-:S05]  /*0270*/  IADD3.X R9, PT, PT, R10, R3, RZ, P0, P1 ;  /* 0x000000030a097210 */ /* 0x000fca00007e24ff */
[----:B--2---:R-:W2:Y:S04]  /*0280*/  LDG.E.U8 R13, desc[UR6][R8.64+-0x3] ;  /* 0xfffffd06080d7981 */ /* 0x004ea8000c1e1100 */
[----:B-1----:R-:W3:Y:S04]  /*0290*/  LDG.E.U8 R14, desc[UR6][R8.64+-0x2] ;  /* 0xfffffe06080e7981 */ /* 0x002ee8000c1e1100 */
[----:B------:R-:W4:Y:S04]  /*02a0*/  LDG.E.U8 R15, desc[UR6][R8.64+-0x1] ;  /* 0xffffff06080f7981 */ /* 0x000f28000c1e1100 */
[----:B------:R-:W4:Y:S04]  /*02b0*/  LDG.E.U8 R16, desc[UR6][R8.64] ;  /* 0x0000000608107981 */ /* 0x000f28000c1e1100 */
[----:B------:R0:W5:Y:S04]  /*02c0*/  LDG.E.U8 R17, desc[UR6][R8.64+0x1] ;  /* 0x0000010608117981 */ /* 0x000168000c1e1100 */
[----:B------:R0:W5:Y:S04]  /*02d0*/  LDG.E.U8 R12, desc[UR6][R8.64+0x2] ;  /* 0x00000206080c7981 */ /* 0x000168000c1e1100 */
[----:B------:R0:W5:Y:S04]  /*02e0*/  LDG.E.U8 R10, desc[UR6][R8.64+0x3] ;  /* 0x00000306080a7981 */ /* 0x000168000c1e1100 */
[----:B------:R0:W5:Y:S01]  /*02f0*/  LDG.E.U8 R11, desc[UR6][R8.64+0x4] ;  /* 0x00000406080b7981 */ /* 0x000162000c1e1100 */
[----:B------:R-:W-:Y:S01]  /*0300*/  BSSY.RECONVERGENT B2, `(.L_x_7) ;  /* 0x000000d000027945 */ /* 0x000fe20003800200 */
[----:B--2---:R-:W-:-:S05]  /*0310*/  VIADD R19, R13, 0xffffff9f ;  /* 0xffffff9f0d137836 */ /* 0x004fca0000000000 */
[----:B------:R-:W-:-:S04]  /*0320*/  LOP3.LUT R13, R19, 0xff, RZ, 0xc0, !PT ;  /* 0x000000ff130d7812 */ /* 0x000fc800078ec0ff */
[----:B------:R-:W-:Y:S01]  /*0330*/  ISETP.GT.U32.AND P0, PT, R13, 0x19, PT ;  /* 0x000000190d00780c */ /* 0x000fe20003f04070 */
[----:B---3--:R-:W-:Y:S02]  /*0340*/  VIADD R13, R14, 0xffffff9f ;  /* 0xffffff9f0e0d7836 */ /* 0x008fe40000000000 */
[----:B----4-:R-:W-:Y:S02]  /*0350*/  VIADD R14, R15, 0xffffff9f ;  /* 0xffffff9f0f0e7836 */ /* 0x010fe40000000000 */
[----:B------:R-:W-:-:S08]  /*0360*/  VIADD R15, R16, 0xffffff9f ;  /* 0xffffff9f100f7836 */ /* 0x000fd00000000000 */
[----:B0-----:R-:W-:Y:S05]  /*0370*/  @P0 BRA `(.L_x_8) ;  /* 0x0000000000140947 */ /* 0x001fea0003800000 */
[----:B------:R-:W0:Y:S01]  /*0380*/  S2UR UR5, SR_CgaCtaId ;  /* 0x00000000000579c3 */ /* 0x000e220000008800 */
[----:B------:R-:W-:Y:S01]  /*0390*/  UMOV UR4, 0x400 ;  /* 0x0000040000047882 */ /* 0x000fe20000000000 */
[----:B------:R-:W-:Y:S01]  /*03a0*/  LOP3.LUT R8, R19, 0xfc, RZ, 0xc0, !PT ;  /* 0x000000fc13087812 */ /* 0x000fe200078ec0ff */
[----:B0-----:R-:W-:-:S09]  /*03b0*/  ULEA UR4, UR5, UR4, 0x18 ;  /* 0x0000000405047291 */ /* 0x001fd2000f8ec0ff */
[----:B------:R0:W-:Y:S03]  /*03c0*/  ATOMS.POPC.INC.32 RZ, [R8+UR4] ;  /* 0x0000000008ff7f8c */ /* 0x0001e6000d800004 */
.L_x_8:
[----:B------:R-:W-:Y:S05]  /*03d0*/  BSYNC.RECONVERGENT B2 ;  /* 0x0000000000027941 */ /* 0x000fea0003800200 */
.L_x_7:
[----:B0-----:R-:W-:Y:S01]  /*03e0*/  LOP3.LUT R8, R13, 0xff, RZ, 0xc0, !PT ;  /* 0x000000ff0d087812 */ /* 0x001fe200078ec0ff */
[----:B-----5:R-:W-:Y:S01]  /*03f0*/  VIADD R17, R17, 0xffffff9f ;  /* 0xffffff9f11117836 */ /* 0x020fe20000000000 */
[----:B------:R-:W-:Y:S01]  /*0400*/  LOP3.LUT R9, R14, 0xff, RZ, 0xc0, !PT ;  /* 0x000000ff0e097812 */ /* 0x000fe200078ec0ff */
[----:B------:R-:W-:Y:S01]  /*0410*/  VIADD R12, R12, 0xffffff9f ;  /* 0xffffff9f0c0c7836 */ /* 0x000fe20000000000 */
[----:B------:R-:W-:Y:S01]  /*0420*/  ISETP.GT.U32.AND P6, PT, R8, 0x19, PT ;  /* 0x000000190800780c */ /* 0x000fe20003fc4070 */
[----:B------:R-:W-:Y:S01]  /*0430*/  VIADD R10, R10, 0xffffff9f ;  /* 0xffffff9f0a0a7836 */ /* 0x000fe20000000000 */
[----:B------:R-:W-:Y:S01]  /*0440*/  ISETP.GT.U32.AND P1, PT, R9, 0x19, PT ;  /* 0x000000190900780c */ /* 0x000fe20003f24070 */
[----:B------:R-:W-:Y:S01]  /*0450*/  VIADD R11, R11, 0xffffff9f ;  /* 0xffffff9f0b0b7836 */ /* 0x000fe20000000000 */
[----:B------:R-:W-:Y:S01]  /*0460*/  LOP3.LUT R16, R15, 0xff, RZ, 0xc0, !PT ;  /* 0x000000ff0f107812 */ /* 0x000fe200078ec0ff */
[----:B------:R-:W-:Y:S01]  /*0470*/  VIADD R6, R6, 0x8 ;  /* 0x0000000806067836 */ /* 0x000fe20000000000 */
[----:B------:R-:W-:Y:S01]  /*0480*/  LOP3.LUT R9, R17, 0xff, RZ, 0xc0, !PT ;  /* 0x000000ff11097812 */ /* 0x000fe200078ec0ff */
[----:B------:R-:W-:Y:S01]  /*0490*/  BSSY.RECONVERGENT B2, `(.L_x_9) ;  /* 0x0000011000027945 */ /* 0x000fe20003800200 */
[----:B------:R-:W-:-:S02]  /*04a0*/  P2R R8, PR, RZ, 0x2 ;  /* 0x00000002ff087803 */ /* 0x000fc40000000000 */
[----:B------:R-:W-:Y:S02]  /*04b0*/  ISETP.GT.U32.AND P0, PT, R16, 0x19, PT ;  /* 0x000000191000780c */ /* 0x000fe40003f04070 */
[----:B------:R-:W-:Y:S02]  /*04c0*/  ISETP.GT.U32.AND P1, PT, R9, 0x19, PT ;  /* 0x000000190900780c */ /* 0x000fe40003f24070 */
[----:B------:R-:W-:Y:S02]  /*04d0*/  LOP3.LUT R9, R12, 0xff, RZ, 0xc0, !PT ;  /* 0x000000ff0c097812 */ /* 0x000fe400078ec0ff */
[----:B------:R-:W-:Y:S02]  /*04e0*/  LOP3.LUT R16, R10, 0xff, RZ, 0xc0, !PT ;  /* 0x000000ff0a107812 */ /* 0x000fe400078ec0ff */
[----:B------:R-:W-:Y:S02]  /*04f0*/  LOP3.LUT R19, R11, 0xff, RZ, 0xc0, !PT ;  /* 0x000000ff0b137812 */ /* 0x000fe400078ec0ff */
[----:B------:R-:W-:-:S02]  /*0500*/  ISETP.GT.U32.AND P2, PT, R9, 0x19, PT ;  /* 0x000000190900780c */ /* 0x000fc40003f44070 */
[----:B------:R-:W-:Y:S02]  /*0510*/  ISETP.GT.U32.AND P3, PT, R16, 0x19, PT ;  /* 0x000000191000780c */ /* 0x000fe40003f64070 */
[----:B------:R-:W-:Y:S02]  /*0520*/  ISETP.GT.U32.AND P4, PT, R19, 0x19, PT ;  /* 0x000000191300780c */ /* 0x000fe40003f84070 */
[----:B------:R-:W-:Y:S01]  /*0530*/  ISETP.NE.AND P5, PT, R6, RZ, PT ;  /* 0x000000ff0600720c */ /* 0x000fe20003fa5270 */
[----:B------:R-:W-:-:S12]  /*0540*/  @P6 BRA `(.L_x_10) ;  /* 0x0000000000146947 */ /* 0x000fd80003800000 */
[----:B------:R-:W0:Y:S01]  /*0550*/  S2UR UR5, SR_CgaCtaId ;  /* 0x00000000000579c3 */ /* 0x000e220000008800 */
[----:B------:R-:W-:Y:S01]  /*0560*/  UMOV UR4, 0x400 ;  /* 0x0000040000047882 */ /* 0x000fe20000000000 */
[----:B------:R-:W-:Y:S01]  /*0570*/  LOP3.LUT R13, R13, 0xfc, RZ, 0xc0, !PT ;  /* 0x000000fc0d0d7812 */ /* 0x000fe200078ec0ff */
[----:B0-----:R-:W-:-:S09]  /*0580*/  ULEA UR4, UR5, UR4, 0x18 ;  /* 0x0000000405047291 */ /* 0x001fd2000f8ec0ff */
[----:B------:R0:W-:Y:S03]  /*0590*/  ATOMS.POPC.INC.32 RZ, [R13+UR4] ;  /* 0x000000000dff7f8c */ /* 0x0001e6000d800004 */
.L_x_10:
[----:B------:R-:W-:Y:S05]  /*05a0*/  BSYNC.RECONVERGENT B2 ;  /* 0x0000000000027941 */ /* 0x000fea0003800200 */
.L_x_9:
[----:B------:R-:W-:Y:S01]  /*05b0*/  ISETP.NE.AND P6, PT, R8, RZ, PT ;  /* 0x000000ff0800720c */ /* 0x000fe20003fc5270 */
[----:B------:R-:W-:-:S12]  /*05c0*/  BSSY.RECONVERGENT B2, `(.L_x_11) ;  /* 0x0000007000027945 */ /* 0x000fd80003800200 */
[----:B------:R-:W-:Y:S05]  /*05d0*/  @P6 BRA `(.L_x_12) ;  /* 0x0000000000146947 */ /* 0x000fea0003800000 */
[----:B------:R-:W1:Y:S01]  /*05e0*/  S2UR UR5, SR_CgaCtaId ;  /* 0x00000000000579c3 */ /* 0x000e620000008800 */
[----:B------:R-:W-:Y:S01]  /*05f0*/  UMOV UR4, 0x400 ;  /* 0x0000040000047882 */ /* 0x000fe20000000000 */
[----:B------:R-:W-:Y:S01]  /*0600*/  LOP3.LUT R14, R14, 0xfc, RZ, 0xc0, !PT ;  /* 0x000000fc0e0e7812 */ /* 0x000fe200078ec0ff */
[----:B-1----:R-:W-:-:S09]  /*0610*/  ULEA UR4, UR5, UR4, 0x18 ;  /* 0x0000000405047291 */ /* 0x002fd2000f8ec0ff */
[----:B------:R1:W-:Y:S03]  /*0620*/  ATOMS.POPC.INC.32 RZ, [R14+UR4] ;  /* 0x000000000eff7f8c */ /* 0x0003e6000d800004 */
.L_x_12:
[----:B------:R-:W-:Y:S05]  /*0630*/  BSYNC.RECONVERGENT B2 ;  /* 0x0000000000027941 */ /* 0x000fea0003800200 */
.L_x_11:
[----:B------:R-:W-:Y:S04]  /*0640*/  BSSY.RECONVERGENT B2, `(.L_x_13) ;  /* 0x0000007000027945 */ /* 0x000fe80003800200 */
[----:B------:R-:W-:Y:S05]  /*0650*/  @P0 BRA `(.L_x_14) ;  /* 0x0000000000140947 */ /* 0x000fea0003800000 */
[----:B------:R-:W2:Y:S01]  /*0660*/  S2UR UR5, SR_CgaCtaId ;  /* 0x00000000000579c3 */ /* 0x000ea20000008800 */
[----:B------:R-:W-:Y:S01]  /*0670*/  UMOV UR4, 0x400 ;  /* 0x0000040000047882 */ /* 0x000fe20000000000 */
[----:B------:R-:W-:Y:S01]  /*0680*/  LOP3.LUT R15, R15, 0xfc, RZ, 0xc0, !PT ;  /* 0x000000fc0f0f7812 */ /* 0x000fe200078ec0ff */
[----:B--2---:R-:W-:-:S09]  /*0690*/  ULEA UR4, UR5, UR4, 0x18 ;  /* 0x0000000405047291 */ /* 0x004fd2000f8ec0ff */
[----:B------:R2:W-:Y:S03]  /*06a0*/  ATOMS.POPC.INC.32 RZ, [R15+UR4] ;  /* 0x000000000fff7f8c */ /* 0x0005e6000d800004 */
.L_x_14:
[----:B------:R-:W-:Y:S05]  /*06b0*/  BSYNC.RECONVERGENT B2 ;  /* 0x0000000000027941 */ /* 0x000fea0003800200 */
.L_x_13:
[----:B------:R-:W-:Y:S04]  /*06c0*/  BSSY.RECONVERGENT B2, `(.L_x_15) ;  /* 0x0000007000027945 */ /* 0x000fe80003800200 */
[----:B------:R-:W-:Y:S05]  /*06d0*/  @P1 BRA `(.L_x_16) ;  /* 0x0000000000141947 */ /* 0x000fea0003800000 */
[----:B------:R-:W3:Y:S01]  /*06e0*/  S2UR UR5, SR_CgaCtaId ;  /* 0x00000000000579c3 */ /* 0x000ee20000008800 */
[----:B------:R-:W-:Y:S01]  /*06f0*/  UMOV UR4, 0x400 ;  /* 0x0000040000047882 */ /* 0x000fe20000000000 */
[----:B------:R-:W-:Y:S01]  /*0700*/  LOP3.LUT R8, R17, 0xfc, RZ, 0xc0, !PT ;  /* 0x000000fc11087812 */ /* 0x000fe200078ec0ff */
[----:B---3--:R-:W-:-:S09]  /*0710*/  ULEA UR4, UR5, UR4, 0x18 ;  /* 0x0000000405047291 */ /* 0x008fd2000f8ec0ff */
[----:B------:R3:W-:Y:S03]  /*0720*/  ATOMS.POPC.INC.32 RZ, [R8+UR4] ;  /* 0x0000000008ff7f8c */ /* 0x0007e6000d800004 */
.L_x_16:
[----:B------:R-:W-:Y:S05]  /*0730*/  BSYNC.RECONVERGENT B2 ;  /* 0x0000000000027941 */ /* 0x000fea0003800200 */
.L_x_15:
[----:B------:R-:W-:Y:S04]  /*0740*/  BSSY.RECONVERGENT B2, `(.L_x_17) ;  /* 0x0000007000027945 */ /* 0x000fe80003800200 */
[----:B------:R-:W-:Y:S05]  /*0750*/  @P2 BRA `(.L_x_18) ;  /* 0x0000000000142947 */ /* 0x000fea0003800000 */
[----:B------:R-:W4:Y:S01]  /*0760*/  S2UR UR5, SR_CgaCtaId ;  /* 0x00000000000579c3 */ /* 0x000f220000008800 */
[----:B------:R-:W-:Y:S01]  /*0770*/  UMOV UR4, 0x400 ;  /* 0x0000040000047882 */ /* 0x000fe20000000000 */
[----:B---3--:R-:W-:Y:S01]  /*0780*/  LOP3.LUT R8, R12, 0xfc, RZ, 0xc0, !PT ;  /* 0x000000fc0c087812 */ /* 0x008fe200078ec0ff */
[----:B----4-:R-:W-:-:S09]  /*0790*/  ULEA UR4, UR5, UR4, 0x18 ;  /* 0x0000000405047291 */ /* 0x010fd2000f8ec0ff */
[----:B------:R4:W-:Y:S03]  /*07a0*/  ATOMS.POPC.INC.32 RZ, [R8+UR4] ;  /* 0x0000000008ff7f8c */ /* 0x0009e6000d800004 */
.L_x_18:
[----:B------:R-:W-:Y:S05]  /*07b0*/  BSYNC.RECONVERGENT B2 ;  /* 0x0000000000027941 */ /* 0x000fea0003800200 */
.L_x_17:
[----:B------:R-:W-:Y:S04]  /*07c0*/  BSSY.RECONVERGENT B2, `(.L_x_19) ;  /* 0x0000007000027945 */ /* 0x000fe80003800200 */
[----:B------:R-:W-:Y:S05]  /*07d0*/  @P3 BRA `(.L_x_20) ;  /* 0x0000000000143947 */ /* 0x000fea0003800000 */
[----:B------:R-:W5:Y:S01]  /*07e0*/  S2UR UR5, SR_CgaCtaId ;  /* 0x00000000000579c3 */ /* 0x000f620000008800 */
[----:B------:R-:W-:Y:S01]  /*07f0*/  UMOV UR4, 0x400 ;  /* 0x0000040000047882 */ /* 0x000fe20000000000 */
[----:B---34-:R-:W-:Y:S01]  /*0800*/  LOP3.LUT R8, R10, 0xfc, RZ, 0xc0, !PT ;  /* 0x000000fc0a087812 */ /* 0x018fe200078ec0ff */
[----:B-----5:R-:W-:-:S09]  /*0810*/  ULEA UR4, UR5, UR4, 0x18 ;  /* 0x0000000405047291 */ /* 0x020fd2000f8ec0ff */
[----:B------:R3:W-:Y:S03]  /*0820*/  ATOMS.POPC.INC.32 RZ, [R8+UR4] ;  /* 0x0000000008ff7f8c */ /* 0x0007e6000d800004 */
.L_x_20:
[----:B------:R-:W-:Y:S05]  /*0830*/  BSYNC.RECONVERGENT B2 ;  /* 0x0000000000027941 */ /* 0x000fea0003800200 */
.L_x_19:
[----:B------:R-:W-:Y:S04]  /*0840*/  BSSY.RECONVERGENT B2, `(.L_x_21) ;  /* 0x0000007000027945 */ /* 0x000fe80003800200 */
[----:B------:R-:W-:Y:S05]  /*0850*/  @P4 BRA `(.L_x_22) ;  /* 0x0000000000144947 */ /* 0x000fea0003800000 */
[----:B------:R-:W5:Y:S01]  /*0860*/  S2UR UR5, SR_CgaCtaId ;  /* 0x00000000000579c3 */ /* 0x000f620000008800 */
[----:B------:R-:W-:Y:S01]  /*0870*/  UMOV UR4, 0x400 ;  /* 0x0000040000047882 */ /* 0x000fe20000000000 */
[----:B---34-:R-:W-:Y:S01]  /*0880*/  LOP3.LUT R8, R11, 0xfc, RZ, 0xc0, !PT ;  /* 0x000000fc0b087812 */ /* 0x018fe200078ec0ff */
[----:B-----5:R-:W-:-:S09]  /*0890*/  ULEA UR4, UR5, UR4, 0x18 ;  /* 0x0000000405047291 */ /* 0x020fd2000f8ec0ff */
[----:B------:R3:W-:Y:S03]  /*08a0*/  ATOMS.POPC.INC.32 RZ, [R8+UR4] ;  /* 0x0000000008ff7f8c */ /* 0x0007e6000d800004 */
.L_x_22:
[----:B------:R-:W-:Y:S05]  /*08b0*/  BSYNC.RECONVERGENT B2 ;  /* 0x0000000000027941 */ /* 0x000fea0003800200 */
.L_x_21:
[----:B------:R-:W-:Y:S01]  /*08c0*/  VIADD R7, R7, 0x8 ;  /* 0x0000000807077836 */ /* 0x000fe20000000000 */
[----:B------:R-:W-:Y:S06]  /*08d0*/  @P5 BRA `(.L_x_23) ;  /* 0xfffffff8005c5947 */ /* 0x000fec000383ffff */
.L_x_6:
[----:B------:R-:W-:Y:S05]  /*08e0*/  BSYNC.RECONVERGENT B1 ;  /* 0x0000000000017941 */ /* 0x000fea0003800200 */
.L_x_5:
[----:B------:R-:W-:-:S13]  /*08f0*/  ISETP.NE.AND P0, PT, R18, RZ, PT ;  /* 0x000000ff1200720c */ /* 0x000fda0003f05270 */
[----:B------:R-:W-:Y:S05]  /*0900*/  @!P0 BRA `(.L_x_4) ;  /* 0x0000000400ac8947 */ /* 0x000fea0003800000 */
[----:B------:R-:W-:Y:S01]  /*0910*/  ISETP.GE.U32.AND P0, PT, R18, 0x4, PT ;  /* 0x000000041200780c */ /* 0x000fe20003f06070 */
[----:B------:R-:W-:Y:S01]  /*0920*/  BSSY.RECONVERGENT B1, `(.L_x_24) ;  /* 0x0000037000017945 */ /* 0x000fe20003800200 */
[----:B--2---:R-:W-:-:S11]  /*0930*/  LOP3.LUT R15, R4, 0x3, RZ, 0xc0, !PT ;  /* 0x00000003040f7812 */ /* 0x004fd600078ec0ff */
[----:B------:R-:W-:Y:S05]  /*0940*/  @!P0 BRA `(.L_x_25) ;  /* 0x0000000000d08947 */ /* 0x000fea0003800000 */
[----:B------:R-:W2:Y:S02]  /*0950*/  LDCU.64 UR4, c[0x0][0x380] ;  /* 0x00007000ff0477ac */ /* 0x000ea40008000a00 */
[----:B--2---:R-:W-:-:S04]  /*0960*/  IADD3 R2, P0, PT, R7, UR4, RZ ;  /* 0x0000000407027c10 */ /* 0x004fc8000ff1e0ff */
[----:B------:R-:W-:-:S05]  /*0970*/  LEA.HI.X.SX32 R3, R7, UR5, 0x1, P0 ;  /* 0x0000000507037c11 */ /* 0x000fca00080f0eff */
[----:B------:R-:W2:Y:S04]  /*0980*/  LDG.E.U8 R6, desc[UR6][R2.64] ;  /* 0x0000000602067981 */ /* 0x000ea8000c1e1100 */
[----:B---34-:R-:W3:Y:S04]  /*0990*/  LDG.E.U8 R8, desc[UR6][R2.64+0x1] ;  /* 0x0000010602087981 */ /* 0x018ee8000c1e1100 */
[----:B------:R-:W0:Y:S04]  /*09a0*/  LDG.E.U8 R9, desc[UR6][R2.64+0x2] ;  /* 0x0000020602097981 */ /* 0x000e28000c1e1100 */
[----:B------:R-:W1:Y:S01]  /*09b0*/  LDG.E.U8 R10, desc[UR6][R2.64+0x3] ;  /* 0x00000306020a7981 */ /* 0x000e62000c1e1100 */
[----:B------:R-:W-:Y:S01]  /*09c0*/  BSSY.RECONVERGENT B2, `(.L_x_26) ;  /* 0x0000013000027945 */ /* 0x000fe20003800200 */
[----:B--2---:R-:W-:-:S02]  /*09d0*/  VIADD R11, R6, 0xffffff9f ;  /* 0xffffff9f060b7836 */ /* 0x004fc40000000000 */
[----:B---3--:R-:W-:-:S03]  /*09e0*/  VIADD R12, R8, 0xffffff9f ;  /* 0xffffff9f080c7836 */ /* 0x008fc60000000000 */
[----:B------:R-:W-:Y:S01]  /*09f0*/  LOP3.LUT R6, R11, 0xff, RZ, 0xc0, !PT ;  /* 0x000000ff0b067812 */ /* 0x000fe200078ec0ff */
[----:B0-----:R-:W-:-:S03]  /*0a00*/  VIADD R13, R9, 0xffffff9f ;  /* 0xffffff9f090d7836 */ /* 0x001fc60000000000 */
[----:B------:R-:W-:Y:S02]  /*0a10*/  ISETP.GT.U32.AND P0, PT, R6, 0x19, PT ;  /* 0x000000190600780c */ /* 0x000fe40003f04070 */
[----:B------:R-:W-:Y:S01]  /*0a20*/  LOP3.LUT R8, R12, 0xff, RZ, 0xc0, !PT ;  /* 0x000000ff0c087812 */ /* 0x000fe200078ec0ff */
[----:B-1----:R-:W-:Y:S01]  /*0a30*/  VIADD R14, R10, 0xffffff9f ;  /* 0xffffff9f0a0e7836 */ /* 0x002fe20000000000 */
[----:B------:R-:W-:Y:S02]  /*0a40*/  LOP3.LUT R9, R13, 0xff, RZ, 0xc0, !PT ;  /* 0x000000ff0d097812 */ /* 0x000fe400078ec0ff */
[----:B------:R-:W-:Y:S02]  /*0a50*/  ISETP.GT.U32.AND P1, PT, R8, 0x19, PT ;  /* 0x000000190800780c */ /* 0x000fe40003f24070 */
[----:B------:R-:W-:Y:S02]  /*0a60*/  LOP3.LUT R10, R14, 0xff, RZ, 0xc0, !PT ;  /* 0x000000ff0e0a7812 */ /* 0x000fe400078ec0ff */
[----:B------:R-:W-:-:S02]  /*0a70*/  ISETP.GT.U32.AND P2, PT, R9, 0x19, PT ;  /* 0x000000190900780c */ /* 0x000fc40003f44070 */
[----:B------:R-:W-:Y:S01]  /*0a80*/  ISETP.GT.U32.AND P3, PT, R10, 0x19, PT ;  /* 0x000000190a00780c */ /* 0x000fe20003f64070 */
[----:B------:R-:W-:-:S12]  /*0a90*/  @P0 BRA `(.L_x_27) ;  /* 0x0000000000140947 */ /* 0x000fd80003800000 */
[----:B------:R-:W0:Y:S01]  /*0aa0*/  S2UR UR5, SR_CgaCtaId ;  /* 0x00000000000579c3 */ /* 0x000e220000008800 */
[----:B------:R-:W-:Y:S01]  /*0ab0*/  UMOV UR4, 0x400 ;  /* 0x0000040000047882 */ /* 0x000fe20000000000 */
[----:B------:R-:W-:Y:S01]  /*0ac0*/  LOP3.LUT R2, R11, 0xfc, RZ, 0xc0, !PT ;  /* 0x000000fc0b027812 */ /* 0x000fe200078ec0ff */
[----:B0-----:R-:W-:-:S09]  /*0ad0*/  ULEA UR4, UR5, UR4, 0x18 ;  /* 0x0000000405047291 */ /* 0x001fd2000f8ec0ff */
[----:B------:R0:W-:Y:S03]  /*0ae0*/  ATOMS.POPC.INC.32 RZ, [R2+UR4] ;  /* 0x0000000002ff7f8c */ /* 0x0001e6000d800004 */
.L_x_27:
[----:B------:R-:W-:Y:S05]  /*0af0*/  BSYNC.RECONVERGENT B2 ;  /* 0x0000000000027941 */ /* 0x000fea0003800200 */
.L_x_26:
[----:B------:R-:W-:Y:S04]  /*0b00*/  BSSY.RECONVERGENT B2, `(.L_x_28) ;  /* 0x0000007000027945 */ /* 0x000fe80003800200 */
[----:B------:R-:W-:Y:S05]  /*0b10*/  @P1 BRA `(.L_x_29) ;  /* 0x0000000000141947 */ /* 0x000fea0003800000 */
[----:B------:R-:W1:Y:S01]  /*0b20*/  S2UR UR5, SR_CgaCtaId ;  /* 0x00000000000579c3 */ /* 0x000e620000008800 */
[----:B------:R-:W-:Y:S01]  /*0b30*/  UMOV UR4, 0x400 ;  /* 0x0000040000047882 */ /* 0x000fe20000000000 */
[----:B0-----:R-:W-:Y:S01]  /*0b40*/  LOP3.LUT R2, R12, 0xfc, RZ, 0xc0, !PT ;  /* 0x000000fc0c027812 */ /* 0x001fe200078ec0ff */
[----:B-1----:R-:W-:-:S09]  /*0b50*/  ULEA UR4, UR5, UR4, 0x18 ;  /* 0x0000000405047291 */ /* 0x002fd2000f8ec0ff */
[----:B------:R1:W-:Y:S03]  /*0b60*/  ATOMS.POPC.INC.32 RZ, [R2+UR4] ;  /* 0x0000000002ff7f8c */ /* 0x0003e6000d800004 */
.L_x_29:
[----:B------:R-:W-:Y:S05]  /*0b70*/  BSYNC.RECONVERGENT B2 ;  /* 0x0000000000027941 */ /* 0x000fea0003800200 */
.L_x_28:
[----:B------:R-:W-:Y:S04]  /*0b80*/  BSSY.RECONVERGENT B2, `(.L_x_30) ;  /* 0x0000007000027945 */ /* 0x000fe80003800200 */
[----:B------:R-:W-:Y:S05]  /*0b90*/  @P2 BRA `(.L_x_31) ;  /* 0x0000000000142947 */ /* 0x000fea0003800000 */
[----:B------:R-:W2:Y:S01]  /*0ba0*/  S2UR UR5, SR_CgaCtaId ;  /* 0x00000000000579c3 */ /* 0x000ea20000008800 */
[----:B------:R-:W-:Y:S01]  /*0bb0*/  UMOV UR4, 0x400 ;  /* 0x0000040000047882 */ /* 0x000fe20000000000 */
[----:B01----:R-:W-:Y:S01]  /*0bc0*/  LOP3.LUT R2, R13, 0xfc, RZ, 0xc0, !PT ;  /* 0x000000fc0d027812 */ /* 0x003fe200078ec0ff */
[----:B--2---:R-:W-:-:S09]  /*0bd0*/  ULEA UR4, UR5, UR4, 0x18 ;  /* 0x0000000405047291 */ /* 0x004fd2000f8ec0ff */
[----:B------:R2:W-:Y:S03]  /*0be0*/  ATOMS.POPC.INC.32 RZ, [R2+UR4] ;  /* 0x0000000002ff7f8c */ /* 0x0005e6000d800004 */
.L_x_31:
[----:B------:R-:W-:Y:S05]  /*0bf0*/  BSYNC.RECONVERGENT B2 ;  /* 0x0000000000027941 */ /* 0x000fea0003800200 */
.L_x_30:
[----:B------:R-:W-:Y:S04]  /*0c00*/  BSSY.RECONVERGENT B2, `(.L_x_32) ;  /* 0x0000007000027945 */ /* 0x000fe80003800200 */
[----:B------:R-:W-:Y:S05]  /*0c10*/  @P3 BRA `(.L_x_33) ;  /* 0x0000000000143947 */ /* 0x000fea0003800000 */
[----:B------:R-:W3:Y:S01]  /*0c20*/  S2UR UR5, SR_CgaCtaId ;  /* 0x00000000000579c3 */ /* 0x000ee20000008800 */
[----:B------:R-:W-:Y:S01]  /*0c30*/  UMOV UR4, 0x400 ;  /* 0x0000040000047882 */ /* 0x000fe20000000000 */
[----:B012---:R-:W-:Y:S01]  /*0c40*/  LOP3.LUT R2, R14, 0xfc, RZ, 0xc0, !PT ;  /* 0x000000fc0e027812 */ /* 0x007fe200078ec0ff */
[----:B---3--:R-:W-:-:S09]  /*0c50*/  ULEA UR4, UR5, UR4, 0x18 ;  /* 0x0000000405047291 */ /* 0x008fd2000f8ec0ff */
[----:B------:R3:W-:Y:S03]  /*0c60*/  ATOMS.POPC.INC.32 RZ, [R2+UR4] ;  /* 0x0000000002ff7f8c */ /* 0x0007e6000d800004 */
.L_x_33:
[----:B------:R-:W-:Y:S05]  /*0c70*/  BSYNC.RECONVERGENT B2 ;  /* 0x0000000000027941 */ /* 0x000fea0003800200 */
.L_x_32:
[----:B------:R-:W-:-:S07]  /*0c80*/  VIADD R7, R7, 0x4 ;  /* 0x0000000407077836 */ /* 0x000fce0000000000 */
.L_x_25:
[----:B------:R-:W-:Y:S05]  /*0c90*/  BSYNC.RECONVERGENT B1 ;  /* 0x0000000000017941 */ /* 0x000fea0003800200 */
.L_x_24:
[----:B------:R-:W-:-:S13]  /*0ca0*/  ISETP.NE.AND P0, PT, R15, RZ, PT ;  /* 0x000000ff0f00720c */ /* 0x000fda0003f05270 */
[----:B------:R-:W-:Y:S05]  /*0cb0*/  @!P0 BRA `(.L_x_4) ;  /* 0x0000000000c08947 */ /* 0x000fea0003800000 */
[----:B------:R-:W-:Y:S01]  /*0cc0*/  ISETP.NE.AND P0, PT, R15, 0x1, PT ;  /* 0x000000010f00780c */ /* 0x000fe20003f05270 */
[----:B------:R-:W-:-:S12]  /*0cd0*/  BSSY.RECONVERGENT B1, `(.L_x_34) ;  /* 0x000001e000017945 */ /* 0x000fd80003800200 */
[----:B------:R-:W-:Y:S05]  /*0ce0*/  @!P0 BRA `(.L_x_35) ;  /* 0x0000000000708947 */ /* 0x000fea0003800000 */
[----:B------:R-:W0:Y:S02]  /*0cf0*/  LDCU.64 UR4, c[0x0][0x380] ;  /* 0x00007000ff0477ac */ /* 0x000e240008000a00 */
[----:B0123--:R-:W-:-:S04]  /*0d00*/  IADD3 R2, P0, PT, R7, UR4, RZ ;  /* 0x0000000407027c10 */ /* 0x00ffc8000ff1e0ff */
[----:B------:R-:W-:-:S05]  /*0d10*/  LEA.HI.X.SX32 R3, R7, UR5, 0x1, P0 ;  /* 0x0000000507037c11 */ /* 0x000fca00080f0eff */
[----:B------:R-:W2:Y:S04]  /*0d20*/  LDG.E.U8 R6, desc[UR6][R2.64] ;  /* 0x0000000602067981 */ /* 0x000ea8000c1e1100 */
[----:B----4-:R-:W3:Y:S01]  /*0d30*/  LDG.E.U8 R8, desc[UR6][R2.64+0x1] ;  /* 0x0000010602087981 */ /* 0x010ee2000c1e1100 */
[----:B------:R-:W-:Y:S01]  /*0d40*/  BSSY.RECONVERGENT B2, `(.L_x_36) ;  /* 0x000000d000027945 */ /* 0x000fe20003800200 */
[----:B--2---:R-:W-:Y:S02]  /*0d50*/  VIADD R9, R6, 0xffffff9f ;  /* 0xffffff9f06097836 */ /* 0x004fe40000000000 */
[----:B---3--:R-:W-:-:S03]  /*0d60*/  VIADD R10, R8, 0xffffff9f ;  /* 0xffffff9f080a7836 */ /* 0x008fc60000000000 */
[----:B------:R-:W-:-:S04]  /*0d70*/  LOP3.LUT R6, R9, 0xff, RZ, 0xc0, !PT ;  /* 0x000000ff09067812 */ /* 0x000fc800078ec0ff */
[----:B------:R-:W-:Y:S02]  /*0d80*/  ISETP.GT.U32.AND P0, PT, R6, 0x19, PT ;  /* 0x000000190600780c */ /* 0x000fe40003f04070 */
[----:B------:R-:W-:-:S04]  /*0d90*/  LOP3.LUT R8, R10, 0xff, RZ, 0xc0, !PT ;  /* 0x000000ff0a087812 */ /* 0x000fc800078ec0ff */
[----:B------:R-:W-:-:S07]  /*0da0*/  ISETP.GT.U32.AND P1, PT, R8, 0x19, PT ;  /* 0x000000190800780c */ /* 0x000fce0003f24070 */
[----:B------:R-:W-:Y:S06]  /*0db0*/  @P0 BRA `(.L_x_37) ;  /* 0x0000000000140947 */ /* 0x000fec0003800000 */
[----:B------:R-:W0:Y:S01]  /*0dc0*/  S2UR UR5, SR_CgaCtaId ;  /* 0x00000000000579c3 */ /* 0x000e220000008800 */
[----:B------:R-:W-:Y:S01]  /*0dd0*/  UMOV UR4, 0x400 ;  /* 0x0000040000047882 */ /* 0x000fe20000000000 */
[----:B------:R-:W-:Y:S01]  /*0de0*/  LOP3.LUT R2, R9, 0xfc, RZ, 0xc0, !PT ;  /* 0x000000fc09027812 */ /* 0x000fe200078ec0ff */
[----:B0-----:R-:W-:-:S09]  /*0df0*/  ULEA UR4, UR5, UR4, 0x18 ;  /* 0x0000000405047291 */ /* 0x001fd2000f8ec0ff */
[----:B------:R0:W-:Y:S03]  /*0e00*/  ATOMS.POPC.INC.32 RZ, [R2+UR4] ;  /* 0x0000000002ff7f8c */ /* 0x0001e6000d800004 */
.L_x_37:
[----:B------:R-:W-:Y:S05]  /*0e10*/  BSYNC.RECONVERGENT B2 ;  /* 0x0000000000027941 */ /* 0x000fea0003800200 */
.L_x_36:
[----:B------:R-:W-:Y:S04]  /*0e20*/  BSSY.RECONVERGENT B2, `(.L_x_38) ;  /* 0x0000007000027945 */ /* 0x000fe80003800200 */
[----:B------:R-:W-:Y:S05]  /*0e30*/  @P1 BRA `(.L_x_39) ;  /* 0x0000000000141947 */ /* 0x000fea0003800000 */
[----:B------:R-:W1:Y:S01]  /*0e40*/  S2UR UR5, SR_CgaCtaId ;  /* 0x00000000000579c3 */ /* 0x000e620000008800 */
[----:B------:R-:W-:Y:S01]  /*0e50*/  UMOV UR4, 0x400 ;  /* 0x0000040000047882 */ /* 0x000fe20000000000 */
[----:B0-----:R-:W-:Y:S01]  /*0e60*/  LOP3.LUT R2, R10, 0xfc, RZ, 0xc0, !PT ;  /* 0x000000fc0a027812 */ /* 0x001fe200078ec0ff */
[----:B-1----:R-:W-:-:S09]  /*0e70*/  ULEA UR4, UR5, UR4, 0x18 ;  /* 0x0000000405047291 */ /* 0x002fd2000f8ec0ff */
[----:B------:R1:W-:Y:S03]  /*0e80*/  ATOMS.POPC.INC.32 RZ, [R2+UR4] ;  /* 0x0000000002ff7f8c */ /* 0x0003e6000d800004 */
.L_x_39:
[----:B------:R-:W-:Y:S05]  /*0e90*/  BSYNC.RECONVERGENT B2 ;  /* 0x0000000000027941 */ /* 0x000fea0003800200 */
.L_x_38:
[----:B------:R-:W-:-:S07]  /*0ea0*/  VIADD R7, R7, 0x2 ;  /* 0x0000000207077836 */ /* 0x000fce0000000000 */
.L_x_35:
[----:B------:R-:W-:Y:S05]  /*0eb0*/  BSYNC.RECONVERGENT B1 ;  /* 0x0000000000017941 */ /* 0x000fea0003800200 */
.L_x_34:
[----:B------:R-:W-:-:S04]  /*0ec0*/  LOP3.LUT R4, R4, 0x1, RZ, 0xc0, !PT ;  /* 0x0000000104047812 */ /* 0x000fc800078ec0ff */
[----:B------:R-:W-:-:S13]  /*0ed0*/  ISETP.NE.U32.AND P0, PT, R4, 0x1, PT ;  /* 0x000000010400780c */ /* 0x000fda0003f05070 */
[----:B------:R-:W-:Y:S05]  /*0ee0*/  @P0 BRA `(.L_x_4) ;  /* 0x0000000000340947 */ /* 0x000fea0003800000 */
[----:B------:R-:W0:Y:S02]  /*0ef0*/  LDCU.64 UR4, c[0x0][0x380] ;  /* 0x00007000ff0477ac */ /* 0x000e240008000a00 */
[----:B0123--:R-:W-:-:S04]  /*0f00*/  IADD3 R2, P0, PT, R7, UR4, RZ ;  /* 0x0000000407027c10 */ /* 0x00ffc8000ff1e0ff */
[----:B------:R-:W-:-:S05]  /*0f10*/  LEA.HI.X.SX32 R3, R7, UR5, 0x1, P0 ;  /* 0x0000000507037c11 */ /* 0x000fca00080f0eff */
[----:B------:R-:W2:Y:S02]  /*0f20*/  LDG.E.U8 R2, desc[UR6][R2.64] ;  /* 0x0000000602027981 */ /* 0x000ea4000c1e1100 */
[----:B--2---:R-:W-:-:S05]  /*0f30*/  VIADD R6, R2, 0xffffff9f ;  /* 0xffffff9f02067836 */ /* 0x004fca0000000000 */
[----:B------:R-:W-:-:S04]  /*0f40*/  LOP3.LUT R4, R6, 0xff, RZ, 0xc0, !PT ;  /* 0x000000ff06047812 */ /* 0x000fc800078ec0ff */
[----:B------:R-:W-:-:S13]  /*0f50*/  ISETP.GT.U32.AND P0, PT, R4, 0x19, PT ;  /* 0x000000190400780c */ /* 0x000fda0003f04070 */
[----:B------:R-:W-:Y:S05]  /*0f60*/  @P0 BRA `(.L_x_4) ;  /* 0x0000000000140947 */ /* 0x000fea0003800000 */
[----:B------:R-:W0:Y:S01]  /*0f70*/  S2UR UR5, SR_CgaCtaId ;  /* 0x00000000000579c3 */ /* 0x000e220000008800 */
[----:B------:R-:W-:Y:S01]  /*0f80*/  UMOV UR4, 0x400 ;  /* 0x0000040000047882 */ /* 0x000fe20000000000 */
[----:B------:R-:W-:Y:S01]  /*0f90*/  LOP3.LUT R2, R6, 0xfc, RZ, 0xc0, !PT ;  /* 0x000000fc06027812 */ /* 0x000fe200078ec0ff */
[----:B0-----:R-:W-:-:S09]  /*0fa0*/  ULEA UR4, UR5, UR4, 0x18 ;  /* 0x0000000405047291 */ /* 0x001fd2000f8ec0ff */
[----:B------:R0:W-:Y:S03]  /*0fb0*/  ATOMS.POPC.INC.32 RZ, [R2+UR4] ;  /* 0x0000000002ff7f8c */ /* 0x0001e6000d800004 */
.L_x_4:
[----:B------:R-:W-:Y:S05]  /*0fc0*/  BSYNC.RECONVERGENT B0 ;  /* 0x0000000000007941 */ /* 0x000fea0003800200 */
.L_x_3:
[----:B------:R-:W-:Y:S01]  /*0fd0*/  BAR.SYNC.DEFER_BLOCKING 0x0 ;  /* 0x0000000000007b1d */ /* 0x000fe20000010000 */
[----:B------:R-:W-:-:S13]  /*0fe0*/  ISETP.GT.U32.AND P0, PT, R0, 0x6, PT ;  /* 0x000000060000780c */ /* 0x000fda0003f04070 */
[----:B------:R-:W-:Y:S05]  /*0ff0*/  @P0 EXIT ;  /* 0x000000000000094d */ /* 0x000fea0003800000 */
[----:B------:R-:W5:Y:S01]  /*1000*/  S2UR UR5, SR_CgaCtaId ;  /* 0x00000000000579c3 */ /* 0x000f620000008800 */
[----:B------:R-:W-:-:S07]  /*1010*/  UMOV UR4, 0x400 ;  /* 0x0000040000047882 */ /* 0x000fce0000000000 */
[----:B0123--:R-:W0:Y:S01]  /*1020*/  LDC.64 R2, c[0x0][0x388] ;  /* 0x0000e200ff027b82 */ /* 0x00fe220000000a00 */
[----:B-----5:R-:W-:-:S06]  /*1030*/  ULEA UR4, UR5, UR4, 0x18 ;  /* 0x0000000405047291 */ /* 0x020fcc000f8ec0ff */
[C---:B------:R-:W-:Y:S01]  /*1040*/  LEA R4, R0.reuse, UR4, 0x2 ;  /* 0x0000000400047c11 */ /* 0x040fe2000f8e10ff */
[----:B0-----:R-:W-:-:S07]  /*1050*/  IMAD.WIDE.U32 R2, R0, 0x4, R2 ;  /* 0x0000000400027825 */ /* 0x001fce00078e0002 */
.L_x_42:
[----:B------:R-:W0:Y:S01]  /*1060*/  LDS R7, [R4] ;  /* 0x0000000004077984 */ /* 0x000e220000000800 */
[----:B------:R-:W-:Y:S01]  /*1070*/  IMAD.IADD R0, R5, 0x1, R0 ;  /* 0x0000000105007824 */ /* 0x000fe200078e0200 */
[----:B------:R-:W-:Y:S04]  /*1080*/  BSSY.RECONVERGENT B0, `(.L_x_40) ;  /* 0x0000005000007945 */ /* 0x000fe80003800200 */
[----:B------:R-:W-:Y:S02]  /*1090*/  ISETP.GE.U32.AND P1, PT, R0, 0x7, PT ;  /* 0x000000070000780c */ /* 0x000fe40003f26070 */
[----:B0-----:R-:W-:-:S13]  /*10a0*/  ISETP.GE.AND P0, PT, R7, 0x1, PT ;  /* 0x000000010700780c */ /* 0x001fda0003f06270 */
[----:B------:R-:W-:Y:S05]  /*10b0*/  @!P0 BRA `(.L_x_41) ;  /* 0x0000000000048947 */ /* 0x000fea0003800000 */
[----:B------:R0:W-:Y:S02]  /*10c0*/  REDG.E.ADD.STRONG.GPU desc[UR6][R2.64], R7 ;  /* 0x000000070200798e */ /* 0x0001e4000c12e106 */
.L_x_41:
[----:B------:R-:W-:Y:S05]  /*10d0*/  BSYNC.RECONVERGENT B0 ;  /* 0x0000000000007941 */ /* 0x000fea0003800200 */
.L_x_40:
[C---:B------:R-:W-:Y:S02]  /*10e0*/  IMAD R4, R5.reuse, 0x4, R4 ;  /* 0x0000000405047824 */ /* 0x040fe400078e0204 */
[----:B0-----:R-:W-:Y:S01]  /*10f0*/  IMAD.WIDE.U32 R2, R5, 0x4, R2 ;  /* 0x0000000405027825 */ /* 0x001fe200078e0002 */
[----:B------:R-:W-:Y:S06]  /*1100*/  @!P1 BRA `(.L_x_42) ;  /* 0xfffffffc00d49947 */ /* 0x000fec000383ffff */
[----:B------:R-:W-:Y:S05]  /*1110*/  EXIT ;  /* 0x000000000000794d */ /* 0x000fea0003800000 */
.L_x_43:
[----:B------:R-:W-:-:S00]  /*1120*/  BRA `(.L_x_43) ;  /* 0xfffffffc00fc7947 */ /* 0x000fc0000383ffff */
[----:B------:R-:W-:-:S00]  /*1130*/  NOP ;  /* 0x0000000000007918 */ /* 0x000fc00000000000 */
        /* <DEDUP_REMOVED lines=12> */
.L_x_44:


//--------------------- .nv.shared._Z12hist_privatePcPii --------------------------
	.section	.nv.shared._Z12hist_privatePcPii,"aw",@nobits
	.sectionflags	@""
	.align	4
.nv.shared._Z12hist_privatePcPii:
	.zero		1052


//--------------------- .nv.shared.reserved.0     --------------------------
	.section	.nv.shared.reserved.0,"aw",@nobits
	.weak		__nv_reservedSMEM_offset_0_alias
	.size		__nv_reservedSMEM_offset_0_alias, 0, 64
	.other		__nv_reservedSMEM_offset_0_alias,@"STO_CUDA_RESERVED_SHARED STV_DEFAULT"
__nv_reservedSMEM_offset_0_alias:
	.zero		0
	.zero		64


//--------------------- .nv.constant0._Z12hist_privatePcPii --------------------------
	.section	.nv.constant0._Z12hist_privatePcPii,"a",@progbits
	.sectionflags	@""
	.align	4
.nv.constant0._Z12hist_privatePcPii:
	.zero		916


//--------------------- SYMBOLS --------------------------

	.type		.nv.reservedSmem.offset0,@object
	.size		.nv.reservedSmem.offset0,0x4
	.type		.nv.reservedSmem.cap,@object
	.size		.nv.reservedSmem.cap,0x4
